//
// Generated by NVIDIA NVVM Compiler
//
// Compiler Build ID: CL-36424714
// Cuda compilation tools, release 13.0, V13.0.88
// Based on NVVM 20.0.0
//

.version 9.0
.target sm_100
.address_size 64

	// .globl	_Z7add_vecPfS_S_
.extern .func  (.param .b32 func_retval0) vprintf
(
	.param .b64 vprintf_param_0,
	.param .b64 vprintf_param_1
)
;
.global .align 1 .b8 $str[12] = {84, 104, 114, 101, 97, 100, 58, 32, 37, 105, 10};

.visible .entry _Z7add_vecPfS_S_(
	.param .u64 .ptr .align 1 _Z7add_vecPfS_S__param_0,
	.param .u64 .ptr .align 1 _Z7add_vecPfS_S__param_1,
	.param .u64 .ptr .align 1 _Z7add_vecPfS_S__param_2
)
{
	.local .align 8 .b8 	__local_depot0[8];
	.reg .b64 	%SP;
	.reg .b64 	%SPL;
	.reg .b32 	%r<4>;
	.reg .b32 	%f<4>;
	.reg .b64 	%rd<15>;

	mov.u64 	%SPL, __local_depot0;
	cvta.local.u64 	%SP, %SPL;
	ld.param.u64 	%rd1, [_Z7add_vecPfS_S__param_0];
	ld.param.u64 	%rd2, [_Z7add_vecPfS_S__param_1];
	ld.param.u64 	%rd3, [_Z7add_vecPfS_S__param_2];
	cvta.to.global.u64 	%rd4, %rd3;
	cvta.to.global.u64 	%rd5, %rd2;
	cvta.to.global.u64 	%rd6, %rd1;
	add.u64 	%rd7, %SP, 0;
	add.u64 	%rd8, %SPL, 0;
	mov.u32 	%r1, %tid.x;
	st.local.u32 	[%rd8], %r1;
	mov.u64 	%rd9, $str;
	cvta.global.u64 	%rd10, %rd9;
	{ // callseq 0, 0
	.param .b64 param0;
	st.param.b64 	[param0], %rd10;
	.param .b64 param1;
	st.param.b64 	[param1], %rd7;
	.param .b32 retval0;
	call.uni (retval0), 
	vprintf, 
	(
	param0, 
	param1
	);
	ld.param.b32 	%r2, [retval0];
	} // callseq 0
	mul.wide.u32 	%rd11, %r1, 4;
	add.s64 	%rd12, %rd6, %rd11;
	ld.global.f32 	%f1, [%rd12];
	add.s64 	%rd13, %rd5, %rd11;
	ld.global.f32 	%f2, [%rd13];
	add.f32 	%f3, %f1, %f2;
	add.s64 	%rd14, %rd4, %rd11;
	st.global.f32 	[%rd14], %f3;
	ret;

}


// ===== COMPILED SASS (sm_100) =====

	.target	sm_100

	.elftype	@"ET_EXEC"


//--------------------- .note.nv.tkinfo           --------------------------
	.section	.note.nv.tkinfo,"",@"SHT_NOTE"
	.sectionflags	@"SHF_NOTE_NV_TKINFO"
	.tkinfo
        /*0018*/ 	.word	0x00000002
        /*0030*/ 	.string	""
        /*0030*/ 	.string	"ptxas"
        /*0030*/ 	.string	"Cuda compilation tools, release 13.0, V13.0.88"
        /*0030*/ 	.string	"Build cuda_13.0.r13.0/compiler.36424714_0"
        /*0030*/ 	.string	"-arch sm_100 -m 64 "



//--------------------- .note.nv.cuinfo           --------------------------
	.section	.note.nv.cuinfo,"",@"SHT_NOTE"
	.sectionflags	@"SHF_NOTE_NV_CUINFO"
        /*0018*/ 	.short	0x0002
        /*001a*/ 	.short	0x0064
        /*001c*/ 	.short	0x0082
	.zero		2


//--------------------- .nv.info                  --------------------------
	.section	.nv.info,"",@"SHT_CUDA_INFO"
	.align	4


	//----- nvinfo : EIATTR_REGCOUNT
	.align		4
        /*0000*/ 	.byte	0x04, 0x2f
        /*0002*/ 	.short	(.L_2 - .L_1)
	.align		4
.L_1:
        /*0004*/ 	.word	index@(_Z7add_vecPfS_S_)
        /*0008*/ 	.word	0x00000018


	//----- nvinfo : EIATTR_FRAME_SIZE
	.align		4
.L_2:
        /*000c*/ 	.byte	0x04, 0x11
        /*000e*/ 	.short	(.L_4 - .L_3)
	.align		4
.L_3:
        /*0010*/ 	.word	index@(_Z7add_vecPfS_S_)
        /*0014*/ 	.word	0x00000008


	//----- nvinfo : EIATTR_MIN_STACK_SIZE
	.align		4
.L_4:
        /*0018*/ 	.byte	0x04, 0x12
        /*001a*/ 	.short	(.L_6 - .L_5)
	.align		4
.L_5:
        /*001c*/ 	.word	index@(_Z7add_vecPfS_S_)
        /*0020*/ 	.word	0x00000008
.L_6:


//--------------------- .nv.compat                --------------------------
	.section	.nv.compat,"",@"SHT_CUDA_COMPAT_INFO"
	.align	4
        /*0000*/ 	.byte	0x02, 0x09, 0x00, 0x00, 0x02, 0x02, 0x01, 0x00, 0x02, 0x05, 0x05, 0x00, 0x03, 0x07, 0x01, 0x01
        /*0010*/ 	.byte	0x02, 0x03, 0x00, 0x00, 0x02, 0x06, 0x01, 0x00, 0x04, 0x0b, 0x08, 0x00, 0x09, 0x00, 0x00, 0x00
        /*0020*/ 	.byte	0x00, 0x00, 0x00, 0x00


//--------------------- .nv.info._Z7add_vecPfS_S_ --------------------------
	.section	.nv.info._Z7add_vecPfS_S_,"",@"SHT_CUDA_INFO"
	.sectionflags	@""
	.align	4


	//----- nvinfo : EIATTR_CUDA_API_VERSION
	.align		4
        /*0000*/ 	.byte	0x04, 0x37
        /*0002*/ 	.short	(.L_8 - .L_7)
.L_7:
        /*0004*/ 	.word	0x00000082


	//----- nvinfo : EIATTR_KPARAM_INFO
	.align		4
.L_8:
        /*0008*/ 	.byte	0x04, 0x17
        /*000a*/ 	.short	(.L_10 - .L_9)
.L_9:
        /*000c*/ 	.word	0x00000000
        /*0010*/ 	.short	0x0002
        /*0012*/ 	.short	0x0010
        /*0014*/ 	.byte	0x00, 0xf5, 0x21, 0x00


	//----- nvinfo : EIATTR_KPARAM_INFO
	.align		4
.L_10:
        /*0018*/ 	.byte	0x04, 0x17
        /*001a*/ 	.short	(.L_12 - .L_11)
.L_11:
        /*001c*/ 	.word	0x00000000
        /*0020*/ 	.short	0x0001
        /*0022*/ 	.short	0x0008
        /*0024*/ 	.byte	0x00, 0xf5, 0x21, 0x00


	//----- nvinfo : EIATTR_KPARAM_INFO
	.align		4
.L_12:
        /*0028*/ 	.byte	0x04, 0x17
        /*002a*/ 	.short	(.L_14 - .L_13)
.L_13:
        /*002c*/ 	.word	0x00000000
        /*0030*/ 	.short	0x0000
        /*0032*/ 	.short	0x0000
        /*0034*/ 	.byte	0x00, 0xf5, 0x21, 0x00


	//----- nvinfo : EIATTR_SPARSE_MMA_MASK
	.align		4
.L_14:
        /*0038*/ 	.byte	0x03, 0x50
        /*003a*/ 	.short	0x0000


	//----- nvinfo : EIATTR_MAXREG_COUNT
	.align		4
        /*003c*/ 	.byte	0x03, 0x1b
        /*003e*/ 	.short	0x00ff


	//----- nvinfo : EIATTR_EXTERNS
	.align		4
        /*0040*/ 	.byte	0x04, 0x0f
        /*0042*/ 	.short	(.L_16 - .L_15)


	//   ....[0]....
	.align		4
.L_15:
        /*0044*/ 	.word	index@(vprintf)


	//----- nvinfo : EIATTR_MERCURY_ISA_VERSION
	.align		4
.L_16:
        /*0048*/ 	.byte	0x03, 0x5f
        /*004a*/ 	.short	0x0101


	//----- nvinfo : EIATTR_VRC_CTA_INIT_COUNT
	.align		4
        /*004c*/ 	.byte	0x02, 0x4a
	.zero		1
	.zero		1


	//----- nvinfo : EIATTR_SYSCALL_OFFSETS
	.align		4
        /*0050*/ 	.byte	0x04, 0x46
        /*0052*/ 	.short	(.L_18 - .L_17)


	//   ....[0]....
.L_17:
        /*0054*/ 	.word	0x000000f0


	//----- nvinfo : EIATTR_EXIT_INSTR_OFFSETS
	.align		4
.L_18:
        /*0058*/ 	.byte	0x04, 0x1c
        /*005a*/ 	.short	(.L_20 - .L_19)


	//   ....[0]....
.L_19:
        /*005c*/ 	.word	0x000001a0


	//----- nvinfo : EIATTR_CBANK_PARAM_SIZE
	.align		4
.L_20:
        /*0060*/ 	.byte	0x03, 0x19
        /*0062*/ 	.short	0x0018


	//----- nvinfo : EIATTR_PARAM_CBANK
	.align		4
        /*0064*/ 	.byte	0x04, 0x0a
        /*0066*/ 	.short	(.L_22 - .L_21)
	.align		4
.L_21:
        /*0068*/ 	.word	index@(.nv.constant0._Z7add_vecPfS_S_)
        /*006c*/ 	.short	0x0380
        /*006e*/ 	.short	0x0018


	//----- nvinfo : EIATTR_SW_WAR
	.align		4
.L_22:
        /*0070*/ 	.byte	0x04, 0x36
        /*0072*/ 	.short	(.L_24 - .L_23)
.L_23:
        /*0074*/ 	.word	0x00000008
.L_24:


//--------------------- .nv.callgraph             --------------------------
	.section	.nv.callgraph,"",@"SHT_CUDA_CALLGRAPH"
	.align	4
	.sectionentsize	8
	.align		4
        /*0000*/ 	.word	0x00000000
	.align		4
        /*0004*/ 	.word	0xffffffff
	.align		4
        /*0008*/ 	.word	index@(_Z7add_vecPfS_S_)
	.align		4
        /*000c*/ 	.word	index@(vprintf)
	.align		4
        /*0010*/ 	.word	0x00000000
	.align		4
        /*0014*/ 	.word	0xfffffffe
	.align		4
        /*0018*/ 	.word	0x00000000
	.align		4
        /*001c*/ 	.word	0xfffffffd
	.align		4
        /*0020*/ 	.word	0x00000000
	.align		4
        /*0024*/ 	.word	0xfffffffc


//--------------------- .nv.constant4             --------------------------
	.section	.nv.constant4,"a",@progbits
	.align	8
	.align		8
.nv.constant4:
        /*0000*/ 	.dword	vprintf
	.align		8
        /*0008*/ 	.dword	$str


//--------------------- .text._Z7add_vecPfS_S_    --------------------------
	.section	.text._Z7add_vecPfS_S_,"ax",@progbits
	.align	128
        .global         _Z7add_vecPfS_S_
        .type           _Z7add_vecPfS_S_,@function
        .size           _Z7add_vecPfS_S_,(.L_x_2 - _Z7add_vecPfS_S_)
        .other          _Z7add_vecPfS_S_,@"STO_CUDA_ENTRY STV_DEFAULT"
_Z7add_vecPfS_S_:
.text._Z7add_vecPfS_S_:
[----:B------:R-:W0:Y:S01]  /*0000*/  LDC R1, c[0x0][0x37c] ;  /* 0x0000df00ff017b82 */ /* 0x000e220000000800 */
[----:B------:R-:W1:Y:S01]  /*0010*/  S2R R2, SR_TID.X ;  /* 0x0000000000027919 */ /* 0x000e620000002100 */
[----:B0-----:R-:W-:Y:S01]  /*0020*/  IADD3 R1, PT, PT, R1, -0x8, RZ ;  /* 0xfffffff801017810 */ /* 0x001fe20007ffe0ff */
[----:B------:R-:W0:Y:S01]  /*0030*/  LDCU UR4, c[0x0][0x2f8] ;  /* 0x00005f00ff0477ac */ /* 0x000e220008000800 */
[----:B------:R-:W-:Y:S01]  /*0040*/  MOV R0, 0x0 ;  /* 0x0000000000007802 */ /* 0x000fe20000000f00 */
[----:B------:R-:W2:Y:S03]  /*0050*/  LDCU.64 UR6, c[0x4][0x8] ;  /* 0x01000100ff0677ac */ /* 0x000ea60008000a00 */
[----:B------:R3:W4:Y:S01]  /*0060*/  LDC.64 R8, c[0x4][R0] ;  /* 0x0100000000087b82 */ /* 0x0007220000000a00 */
[----:B------:R-:W5:Y:S01]  /*0070*/  LDCU UR5, c[0x0][0x2fc] ;  /* 0x00005f80ff0577ac */ /* 0x000f620008000800 */
[----:B------:R-:W1:Y:S01]  /*0080*/  LDCU.64 UR36, c[0x0][0x358] ;  /* 0x00006b00ff2477ac */ /* 0x000e620008000a00 */
[----:B0-----:R-:W-:-:S02]  /*0090*/  IADD3 R6, P0, PT, R1, UR4, RZ ;  /* 0x0000000401067c10 */ /* 0x001fc4000ff1e0ff */
[----:B--2---:R-:W-:Y:S02]  /*00a0*/  MOV R4, UR6 ;  /* 0x0000000600047c02 */ /* 0x004fe40008000f00 */
[----:B------:R-:W-:Y:S02]  /*00b0*/  MOV R5, UR7 ;  /* 0x0000000700057c02 */ /* 0x000fe40008000f00 */
[----:B-----5:R-:W-:Y:S01]  /*00c0*/  IADD3.X R7, PT, PT, RZ, UR5, RZ, P0, !PT ;  /* 0x00000005ff077c10 */ /* 0x020fe200087fe4ff */
[----:B-1----:R3:W-:Y:S06]  /*00d0*/  STL [R1], R2 ;  /* 0x0000000201007387 */ /* 0x0027ec0000100800 */
[----:B------:R-:W-:-:S07]  /*00e0*/  LEPC R20, `(.L_x_0) ;  /* 0x000000001014794e */ /* 0x000fce0000000000 */
[----:B---34-:R-:W-:Y:S05]  /*00f0*/  CALL.ABS.NOINC R8 ;  /* 0x0000000008007343 */ /* 0x018fea0003c00000 */
.L_x_0:
[----:B------:R-:W0:Y:S08]  /*0100*/  LDC.64 R4, c[0x0][0x380] ;  /* 0x0000e000ff047b82 */ /* 0x000e300000000a00 */
[----:B------:R-:W1:Y:S08]  /*0110*/  LDC.64 R6, c[0x0][0x388] ;  /* 0x0000e200ff067b82 */ /* 0x000e700000000a00 */
[----:B------:R-:W2:Y:S01]  /*0120*/  LDC.64 R8, c[0x0][0x390] ;  /* 0x0000e400ff087b82 */ /* 0x000ea20000000a00 */
[----:B0-----:R-:W-:-:S06]  /*0130*/  IMAD.WIDE.U32 R4, R2, 0x4, R4 ;  /* 0x0000000402047825 */ /* 0x001fcc00078e0004 */
[----:B------:R-:W3:Y:S01]  /*0140*/  LDG.E R4, desc[UR36][R4.64] ;  /* 0x0000002404047981 */ /* 0x000ee2000c1e1900 */
[----:B-1----:R-:W-:-:S06]  /*0150*/  IMAD.WIDE.U32 R6, R2, 0x4, R6 ;  /* 0x0000000402067825 */ /* 0x002fcc00078e0006 */
[----:B------:R-:W3:Y:S01]  /*0160*/  LDG.E R7, desc[UR36][R6.64] ;  /* 0x0000002406077981 */ /* 0x000ee2000c1e1900 */
[----:B--2---:R-:W-:-:S04]  /*0170*/  IMAD.WIDE.U32 R2, R2, 0x4, R8 ;  /* 0x0000000402027825 */ /* 0x004fc800078e0008 */
[----:B---3--:R-:W-:-:S05]  /*0180*/  FADD R9, R4, R7 ;  /* 0x0000000704097221 */ /* 0x008fca0000000000 */
[----:B------:R-:W-:Y:S01]  /*0190*/  STG.E desc[UR36][R2.64], R9 ;  /* 0x0000000902007986 */ /* 0x000fe2000c101924 */
[----:B------:R-:W-:Y:S05]  /*01a0*/  EXIT ;  /* 0x000000000000794d */ /* 0x000fea0003800000 */
.L_x_1:
[----:B------:R-:W-:-:S00]  /*01b0*/  BRA `(.L_x_1) ;  /* 0xfffffffc00fc7947 */ /* 0x000fc0000383ffff */
[----:B------:R-:W-:-:S00]  /*01c0*/  NOP ;  /* 0x0000000000007918 */ /* 0x000fc00000000000 */
        /* <DEDUP_REMOVED lines=11> */
.L_x_2:


//--------------------- .nv.global.init           --------------------------
	.section	.nv.global.init,"aw",@progbits
.nv.global.init:
	.type		$str,@object
	.size		$str,(.L_0 - $str)
$str:
        /*0000*/ 	.byte	0x54, 0x68, 0x72, 0x65, 0x61, 0x64, 0x3a, 0x20, 0x25, 0x69, 0x0a, 0x00
.L_0:


//--------------------- .nv.shared.reserved.0     --------------------------
	.section	.nv.shared.reserved.0,"aw",@nobits
	.weak		__nv_reservedSMEM_offset_0_alias
	.size		__nv_reservedSMEM_offset_0_alias, 0, 64
	.other		__nv_reservedSMEM_offset_0_alias,@"STO_CUDA_RESERVED_SHARED STV_DEFAULT"
__nv_reservedSMEM_offset_0_alias:
	.zero		0
	.zero		64


//--------------------- .nv.constant0._Z7add_vecPfS_S_ --------------------------
	.section	.nv.constant0._Z7add_vecPfS_S_,"a",@progbits
	.sectionflags	@""
	.align	4
.nv.constant0._Z7add_vecPfS_S_:
	.zero		920


//--------------------- SYMBOLS --------------------------

	.type		.nv.reservedSmem.offset0,@object
	.size		.nv.reservedSmem.offset0,0x4
	.type		vprintf,@function
